//
// Generated by NVIDIA NVVM Compiler
//
// Compiler Build ID: CL-36424714
// Cuda compilation tools, release 13.0, V13.0.88
// Based on NVVM 20.0.0
//

.version 9.0
.target sm_100
.address_size 64

	// .globl	_Z16advectVelocitiesfPKfS0_S0_PfS1_

.visible .entry _Z16advectVelocitiesfPKfS0_S0_PfS1_(
	.param .f32 _Z16advectVelocitiesfPKfS0_S0_PfS1__param_0,
	.param .u64 .ptr .align 1 _Z16advectVelocitiesfPKfS0_S0_PfS1__param_1,
	.param .u64 .ptr .align 1 _Z16advectVelocitiesfPKfS0_S0_PfS1__param_2,
	.param .u64 .ptr .align 1 _Z16advectVelocitiesfPKfS0_S0_PfS1__param_3,
	.param .u64 .ptr .align 1 _Z16advectVelocitiesfPKfS0_S0_PfS1__param_4,
	.param .u64 .ptr .align 1 _Z16advectVelocitiesfPKfS0_S0_PfS1__param_5
)
{


	ret;

}


// ===== COMPILED SASS (sm_100) =====

	.target	sm_100

	.elftype	@"ET_EXEC"


//--------------------- .note.nv.tkinfo           --------------------------
	.section	.note.nv.tkinfo,"",@"SHT_NOTE"
	.sectionflags	@"SHF_NOTE_NV_TKINFO"
	.tkinfo
        /*0018*/ 	.word	0x00000002
        /*0030*/ 	.string	""
        /*0030*/ 	.string	"ptxas"
        /*0030*/ 	.string	"Cuda compilation tools, release 13.0, V13.0.88"
        /*0030*/ 	.string	"Build cuda_13.0.r13.0/compiler.36424714_0"
        /*0030*/ 	.string	"-arch sm_100 -m 64 "



//--------------------- .note.nv.cuinfo           --------------------------
	.section	.note.nv.cuinfo,"",@"SHT_NOTE"
	.sectionflags	@"SHF_NOTE_NV_CUINFO"
        /*0018*/ 	.short	0x0002
        /*001a*/ 	.short	0x0064
        /*001c*/ 	.short	0x0082
	.zero		2


//--------------------- .nv.info                  --------------------------
	.section	.nv.info,"",@"SHT_CUDA_INFO"
	.align	4


	//----- nvinfo : EIATTR_REGCOUNT
	.align		4
        /*0000*/ 	.byte	0x04, 0x2f
        /*0002*/ 	.short	(.L_1 - .L_0)
	.align		4
.L_0:
        /*0004*/ 	.word	index@(_Z16advectVelocitiesfPKfS0_S0_PfS1_)
        /*0008*/ 	.word	0x00000004


	//----- nvinfo : EIATTR_FRAME_SIZE
	.align		4
.L_1:
        /*000c*/ 	.byte	0x04, 0x11
        /*000e*/ 	.short	(.L_3 - .L_2)
	.align		4
.L_2:
        /*0010*/ 	.word	index@(_Z16advectVelocitiesfPKfS0_S0_PfS1_)
        /*0014*/ 	.word	0x00000000


	//----- nvinfo : EIATTR_MIN_STACK_SIZE
	.align		4
.L_3:
        /*0018*/ 	.byte	0x04, 0x12
        /*001a*/ 	.short	(.L_5 - .L_4)
	.align		4
.L_4:
        /*001c*/ 	.word	index@(_Z16advectVelocitiesfPKfS0_S0_PfS1_)
        /*0020*/ 	.word	0x00000000
.L_5:


//--------------------- .nv.compat                --------------------------
	.section	.nv.compat,"",@"SHT_CUDA_COMPAT_INFO"
	.align	4
        /*0000*/ 	.byte	0x02, 0x09, 0x00, 0x00, 0x02, 0x02, 0x01, 0x00, 0x02, 0x05, 0x05, 0x00, 0x03, 0x07, 0x01, 0x01
        /*0010*/ 	.byte	0x02, 0x03, 0x00, 0x00, 0x02, 0x06, 0x01, 0x00, 0x04, 0x0b, 0x08, 0x00, 0x09, 0x00, 0x00, 0x00
        /*0020*/ 	.byte	0x00, 0x00, 0x00, 0x00


//--------------------- .nv.info._Z16advectVelocitiesfPKfS0_S0_PfS1_ --------------------------
	.section	.nv.info._Z16advectVelocitiesfPKfS0_S0_PfS1_,"",@"SHT_CUDA_INFO"
	.sectionflags	@""
	.align	4


	//----- nvinfo : EIATTR_CUDA_API_VERSION
	.align		4
        /*0000*/ 	.byte	0x04, 0x37
        /*0002*/ 	.short	(.L_7 - .L_6)
.L_6:
        /*0004*/ 	.word	0x00000082


	//----- nvinfo : EIATTR_KPARAM_INFO
	.align		4
.L_7:
        /*0008*/ 	.byte	0x04, 0x17
        /*000a*/ 	.short	(.L_9 - .L_8)
.L_8:
        /*000c*/ 	.word	0x00000000
        /*0010*/ 	.short	0x0005
        /*0012*/ 	.short	0x0028
        /*0014*/ 	.byte	0x00, 0xf5, 0x21, 0x00


	//----- nvinfo : EIATTR_KPARAM_INFO
	.align		4
.L_9:
        /*0018*/ 	.byte	0x04, 0x17
        /*001a*/ 	.short	(.L_11 - .L_10)
.L_10:
        /*001c*/ 	.word	0x00000000
        /*0020*/ 	.short	0x0004
        /*0022*/ 	.short	0x0020
        /*0024*/ 	.byte	0x00, 0xf5, 0x21, 0x00


	//----- nvinfo : EIATTR_KPARAM_INFO
	.align		4
.L_11:
        /*0028*/ 	.byte	0x04, 0x17
        /*002a*/ 	.short	(.L_13 - .L_12)
.L_12:
        /*002c*/ 	.word	0x00000000
        /*0030*/ 	.short	0x0003
        /*0032*/ 	.short	0x0018
        /*0034*/ 	.byte	0x00, 0xf5, 0x21, 0x00


	//----- nvinfo : EIATTR_KPARAM_INFO
	.align		4
.L_13:
        /*0038*/ 	.byte	0x04, 0x17
        /*003a*/ 	.short	(.L_15 - .L_14)
.L_14:
        /*003c*/ 	.word	0x00000000
        /*0040*/ 	.short	0x0002
        /*0042*/ 	.short	0x0010
        /*0044*/ 	.byte	0x00, 0xf5, 0x21, 0x00


	//----- nvinfo : EIATTR_KPARAM_INFO
	.align		4
.L_15:
        /*0048*/ 	.byte	0x04, 0x17
        /*004a*/ 	.short	(.L_17 - .L_16)
.L_16:
        /*004c*/ 	.word	0x00000000
        /*0050*/ 	.short	0x0001
        /*0052*/ 	.short	0x0008
        /*0054*/ 	.byte	0x00, 0xf5, 0x21, 0x00


	//----- nvinfo : EIATTR_KPARAM_INFO
	.align		4
.L_17:
        /*0058*/ 	.byte	0x04, 0x17
        /*005a*/ 	.short	(.L_19 - .L_18)
.L_18:
        /*005c*/ 	.word	0x00000000
        /*0060*/ 	.short	0x0000
        /*0062*/ 	.short	0x0000
        /*0064*/ 	.byte	0x00, 0xf0, 0x11, 0x00


	//----- nvinfo : EIATTR_SPARSE_MMA_MASK
	.align		4
.L_19:
        /*0068*/ 	.byte	0x03, 0x50
        /*006a*/ 	.short	0x0000


	//----- nvinfo : EIATTR_MAXREG_COUNT
	.align		4
        /*006c*/ 	.byte	0x03, 0x1b
        /*006e*/ 	.short	0x00ff


	//----- nvinfo : EIATTR_MERCURY_ISA_VERSION
	.align		4
        /*0070*/ 	.byte	0x03, 0x5f
        /*0072*/ 	.short	0x0101


	//----- nvinfo : EIATTR_VRC_CTA_INIT_COUNT
	.align		4
        /*0074*/ 	.byte	0x02, 0x4a
	.zero		1
	.zero		1


	//----- nvinfo : EIATTR_EXIT_INSTR_OFFSETS
	.align		4
        /*0078*/ 	.byte	0x04, 0x1c
        /*007a*/ 	.short	(.L_21 - .L_20)


	//   ....[0]....
.L_20:
        /*007c*/ 	.word	0x00000010


	//----- nvinfo : EIATTR_CBANK_PARAM_SIZE
	.align		4
.L_21:
        /*0080*/ 	.byte	0x03, 0x19
        /*0082*/ 	.short	0x0030


	//----- nvinfo : EIATTR_PARAM_CBANK
	.align		4
        /*0084*/ 	.byte	0x04, 0x0a
        /*0086*/ 	.short	(.L_23 - .L_22)
	.align		4
.L_22:
        /*0088*/ 	.word	index@(.nv.constant0._Z16advectVelocitiesfPKfS0_S0_PfS1_)
        /*008c*/ 	.short	0x0380
        /*008e*/ 	.short	0x0030


	//----- nvinfo : EIATTR_SW_WAR
	.align		4
.L_23:
        /*0090*/ 	.byte	0x04, 0x36
        /*0092*/ 	.short	(.L_25 - .L_24)
.L_24:
        /*0094*/ 	.word	0x00000008
.L_25:


//--------------------- .nv.callgraph             --------------------------
	.section	.nv.callgraph,"",@"SHT_CUDA_CALLGRAPH"
	.align	4
	.sectionentsize	8
	.align		4
        /*0000*/ 	.word	0x00000000
	.align		4
        /*0004*/ 	.word	0xffffffff
	.align		4
        /*0008*/ 	.word	0x00000000
	.align		4
        /*000c*/ 	.word	0xfffffffe
	.align		4
        /*0010*/ 	.word	0x00000000
	.align		4
        /*0014*/ 	.word	0xfffffffd
	.align		4
        /*0018*/ 	.word	0x00000000
	.align		4
        /*001c*/ 	.word	0xfffffffc


//--------------------- .text._Z16advectVelocitiesfPKfS0_S0_PfS1_ --------------------------
	.section	.text._Z16advectVelocitiesfPKfS0_S0_PfS1_,"ax",@progbits
	.align	128
        .global         _Z16advectVelocitiesfPKfS0_S0_PfS1_
        .type           _Z16advectVelocitiesfPKfS0_S0_PfS1_,@function
        .size           _Z16advectVelocitiesfPKfS0_S0_PfS1_,(.L_x_1 - _Z16advectVelocitiesfPKfS0_S0_PfS1_)
        .other          _Z16advectVelocitiesfPKfS0_S0_PfS1_,@"STO_CUDA_ENTRY STV_DEFAULT"
_Z16advectVelocitiesfPKfS0_S0_PfS1_:
.text._Z16advectVelocitiesfPKfS0_S0_PfS1_:
[----:B------:R-:W-:Y:S01]  /*0000*/  LDC R1, c[0x0][0x37c] ;  /* 0x0000df00ff017b82 */ /* 0x000fe20000000800 */
[----:B------:R-:W-:Y:S05]  /*0010*/  EXIT ;  /* 0x000000000000794d */ /* 0x000fea0003800000 */
.L_x_0:
[----:B------:R-:W-:-:S00]  /*0020*/  BRA `(.L_x_0) ;  /* 0xfffffffc00fc7947 */ /* 0x000fc0000383ffff */
[----:B------:R-:W-:-:S00]  /*0030*/  NOP ;  /* 0x0000000000007918 */ /* 0x000fc00000000000 */
        /* <DEDUP_REMOVED lines=12> */
.L_x_1:


//--------------------- .nv.shared.reserved.0     --------------------------
	.section	.nv.shared.reserved.0,"aw",@nobits
	.weak		__nv_reservedSMEM_offset_0_alias
	.size		__nv_reservedSMEM_offset_0_alias, 0, 64
	.other		__nv_reservedSMEM_offset_0_alias,@"STO_CUDA_RESERVED_SHARED STV_DEFAULT"
__nv_reservedSMEM_offset_0_alias:
	.zero		0
	.zero		64


//--------------------- .nv.constant0._Z16advectVelocitiesfPKfS0_S0_PfS1_ --------------------------
	.section	.nv.constant0._Z16advectVelocitiesfPKfS0_S0_PfS1_,"a",@progbits
	.sectionflags	@""
	.align	4
.nv.constant0._Z16advectVelocitiesfPKfS0_S0_PfS1_:
	.zero		944


//--------------------- SYMBOLS --------------------------

	.type		.nv.reservedSmem.offset0,@object
	.size		.nv.reservedSmem.offset0,0x4
